//
// Generated by NVIDIA NVVM Compiler
//
// Compiler Build ID: CL-36424714
// Cuda compilation tools, release 13.0, V13.0.88
// Based on NVVM 20.0.0
//

.version 9.0
.target sm_100
.address_size 64

	// .globl	_Z11oddEvenSortPiii

.visible .entry _Z11oddEvenSortPiii(
	.param .u64 .ptr .align 1 _Z11oddEvenSortPiii_param_0,
	.param .u32 _Z11oddEvenSortPiii_param_1,
	.param .u32 _Z11oddEvenSortPiii_param_2
)
{
	.reg .pred 	%p<3>;
	.reg .b32 	%r<13>;
	.reg .b64 	%rd<5>;

	ld.param.u64 	%rd2, [_Z11oddEvenSortPiii_param_0];
	ld.param.u32 	%r4, [_Z11oddEvenSortPiii_param_1];
	ld.param.u32 	%r5, [_Z11oddEvenSortPiii_param_2];
	mov.u32 	%r6, %tid.x;
	mov.u32 	%r7, %ntid.x;
	mov.u32 	%r8, %ctaid.x;
	mad.lo.s32 	%r9, %r7, %r8, %r6;
	and.b32  	%r10, %r5, 1;
	shl.b32 	%r11, %r9, 1;
	or.b32  	%r1, %r10, %r11;
	add.s32 	%r12, %r1, 1;
	setp.ge.s32 	%p1, %r12, %r4;
	@%p1 bra 	$L__BB0_3;
	cvta.to.global.u64 	%rd3, %rd2;
	mul.wide.s32 	%rd4, %r1, 4;
	add.s64 	%rd1, %rd3, %rd4;
	ld.global.u32 	%r2, [%rd1];
	ld.global.u32 	%r3, [%rd1+4];
	setp.le.s32 	%p2, %r2, %r3;
	@%p2 bra 	$L__BB0_3;
	st.global.u32 	[%rd1], %r3;
	st.global.u32 	[%rd1+4], %r2;
$L__BB0_3:
	ret;

}


// ===== COMPILED SASS (sm_100) =====

	.target	sm_100

	.elftype	@"ET_EXEC"


//--------------------- .note.nv.tkinfo           --------------------------
	.section	.note.nv.tkinfo,"",@"SHT_NOTE"
	.sectionflags	@"SHF_NOTE_NV_TKINFO"
	.tkinfo
        /*0018*/ 	.word	0x00000002
        /*0030*/ 	.string	""
        /*0030*/ 	.string	"ptxas"
        /*0030*/ 	.string	"Cuda compilation tools, release 13.0, V13.0.88"
        /*0030*/ 	.string	"Build cuda_13.0.r13.0/compiler.36424714_0"
        /*0030*/ 	.string	"-arch sm_100 -m 64 "



//--------------------- .note.nv.cuinfo           --------------------------
	.section	.note.nv.cuinfo,"",@"SHT_NOTE"
	.sectionflags	@"SHF_NOTE_NV_CUINFO"
        /*0018*/ 	.short	0x0002
        /*001a*/ 	.short	0x0064
        /*001c*/ 	.short	0x0082
	.zero		2


//--------------------- .nv.info                  --------------------------
	.section	.nv.info,"",@"SHT_CUDA_INFO"
	.align	4


	//----- nvinfo : EIATTR_REGCOUNT
	.align		4
        /*0000*/ 	.byte	0x04, 0x2f
        /*0002*/ 	.short	(.L_1 - .L_0)
	.align		4
.L_0:
        /*0004*/ 	.word	index@(_Z11oddEvenSortPiii)
        /*0008*/ 	.word	0x00000008


	//----- nvinfo : EIATTR_FRAME_SIZE
	.align		4
.L_1:
        /*000c*/ 	.byte	0x04, 0x11
        /*000e*/ 	.short	(.L_3 - .L_2)
	.align		4
.L_2:
        /*0010*/ 	.word	index@(_Z11oddEvenSortPiii)
        /*0014*/ 	.word	0x00000000


	//----- nvinfo : EIATTR_MIN_STACK_SIZE
	.align		4
.L_3:
        /*0018*/ 	.byte	0x04, 0x12
        /*001a*/ 	.short	(.L_5 - .L_4)
	.align		4
.L_4:
        /*001c*/ 	.word	index@(_Z11oddEvenSortPiii)
        /*0020*/ 	.word	0x00000000
.L_5:


//--------------------- .nv.compat                --------------------------
	.section	.nv.compat,"",@"SHT_CUDA_COMPAT_INFO"
	.align	4
        /*0000*/ 	.byte	0x02, 0x09, 0x00, 0x00, 0x02, 0x02, 0x01, 0x00, 0x02, 0x05, 0x05, 0x00, 0x03, 0x07, 0x01, 0x01
        /*0010*/ 	.byte	0x02, 0x03, 0x00, 0x00, 0x02, 0x06, 0x01, 0x00, 0x04, 0x0b, 0x08, 0x00, 0x09, 0x00, 0x00, 0x00
        /*0020*/ 	.byte	0x00, 0x00, 0x00, 0x00


//--------------------- .nv.info._Z11oddEvenSortPiii --------------------------
	.section	.nv.info._Z11oddEvenSortPiii,"",@"SHT_CUDA_INFO"
	.sectionflags	@""
	.align	4


	//----- nvinfo : EIATTR_CUDA_API_VERSION
	.align		4
        /*0000*/ 	.byte	0x04, 0x37
        /*0002*/ 	.short	(.L_7 - .L_6)
.L_6:
        /*0004*/ 	.word	0x00000082


	//----- nvinfo : EIATTR_KPARAM_INFO
	.align		4
.L_7:
        /*0008*/ 	.byte	0x04, 0x17
        /*000a*/ 	.short	(.L_9 - .L_8)
.L_8:
        /*000c*/ 	.word	0x00000000
        /*0010*/ 	.short	0x0002
        /*0012*/ 	.short	0x000c
        /*0014*/ 	.byte	0x00, 0xf0, 0x11, 0x00


	//----- nvinfo : EIATTR_KPARAM_INFO
	.align		4
.L_9:
        /*0018*/ 	.byte	0x04, 0x17
        /*001a*/ 	.short	(.L_11 - .L_10)
.L_10:
        /*001c*/ 	.word	0x00000000
        /*0020*/ 	.short	0x0001
        /*0022*/ 	.short	0x0008
        /*0024*/ 	.byte	0x00, 0xf0, 0x11, 0x00


	//----- nvinfo : EIATTR_KPARAM_INFO
	.align		4
.L_11:
        /*0028*/ 	.byte	0x04, 0x17
        /*002a*/ 	.short	(.L_13 - .L_12)
.L_12:
        /*002c*/ 	.word	0x00000000
        /*0030*/ 	.short	0x0000
        /*0032*/ 	.short	0x0000
        /*0034*/ 	.byte	0x00, 0xf5, 0x21, 0x00


	//----- nvinfo : EIATTR_SPARSE_MMA_MASK
	.align		4
.L_13:
        /*0038*/ 	.byte	0x03, 0x50
        /*003a*/ 	.short	0x0000


	//----- nvinfo : EIATTR_MAXREG_COUNT
	.align		4
        /*003c*/ 	.byte	0x03, 0x1b
        /*003e*/ 	.short	0x00ff


	//----- nvinfo : EIATTR_MERCURY_ISA_VERSION
	.align		4
        /*0040*/ 	.byte	0x03, 0x5f
        /*0042*/ 	.short	0x0101


	//----- nvinfo : EIATTR_VRC_CTA_INIT_COUNT
	.align		4
        /*0044*/ 	.byte	0x02, 0x4a
	.zero		1
	.zero		1


	//----- nvinfo : EIATTR_EXIT_INSTR_OFFSETS
	.align		4
        /*0048*/ 	.byte	0x04, 0x1c
        /*004a*/ 	.short	(.L_15 - .L_14)


	//   ....[0]....
.L_14:
        /*004c*/ 	.word	0x000000a0


	//   ....[1]....
        /*0050*/ 	.word	0x00000110


	//   ....[2]....
        /*0054*/ 	.word	0x00000140


	//----- nvinfo : EIATTR_CBANK_PARAM_SIZE
	.align		4
.L_15:
        /*0058*/ 	.byte	0x03, 0x19
        /*005a*/ 	.short	0x0010


	//----- nvinfo : EIATTR_PARAM_CBANK
	.align		4
        /*005c*/ 	.byte	0x04, 0x0a
        /*005e*/ 	.short	(.L_17 - .L_16)
	.align		4
.L_16:
        /*0060*/ 	.word	index@(.nv.constant0._Z11oddEvenSortPiii)
        /*0064*/ 	.short	0x0380
        /*0066*/ 	.short	0x0010


	//----- nvinfo : EIATTR_SW_WAR
	.align		4
.L_17:
        /*0068*/ 	.byte	0x04, 0x36
        /*006a*/ 	.short	(.L_19 - .L_18)
.L_18:
        /*006c*/ 	.word	0x00000008
.L_19:


//--------------------- .nv.callgraph             --------------------------
	.section	.nv.callgraph,"",@"SHT_CUDA_CALLGRAPH"
	.align	4
	.sectionentsize	8
	.align		4
        /*0000*/ 	.word	0x00000000
	.align		4
        /*0004*/ 	.word	0xffffffff
	.align		4
        /*0008*/ 	.word	0x00000000
	.align		4
        /*000c*/ 	.word	0xfffffffe
	.align		4
        /*0010*/ 	.word	0x00000000
	.align		4
        /*0014*/ 	.word	0xfffffffd
	.align		4
        /*0018*/ 	.word	0x00000000
	.align		4
        /*001c*/ 	.word	0xfffffffc


//--------------------- .text._Z11oddEvenSortPiii --------------------------
	.section	.text._Z11oddEvenSortPiii,"ax",@progbits
	.align	128
        .global         _Z11oddEvenSortPiii
        .type           _Z11oddEvenSortPiii,@function
        .size           _Z11oddEvenSortPiii,(.L_x_1 - _Z11oddEvenSortPiii)
        .other          _Z11oddEvenSortPiii,@"STO_CUDA_ENTRY STV_DEFAULT"
_Z11oddEvenSortPiii:
.text._Z11oddEvenSortPiii:
[----:B------:R-:W-:Y:S01]  /*0000*/  LDC R1, c[0x0][0x37c] ;  /* 0x0000df00ff017b82 */ /* 0x000fe20000000800 */
[----:B------:R-:W0:Y:S01]  /*0010*/  S2R R0, SR_TID.X ;  /* 0x0000000000007919 */ /* 0x000e220000002100 */
[----:B------:R-:W1:Y:S01]  /*0020*/  LDCU.64 UR6, c[0x0][0x388] ;  /* 0x00007100ff0677ac */ /* 0x000e620008000a00 */
[----:B------:R-:W0:Y:S01]  /*0030*/  S2R R3, SR_CTAID.X ;  /* 0x0000000000037919 */ /* 0x000e220000002500 */
[----:B------:R-:W0:Y:S01]  /*0040*/  LDCU UR5, c[0x0][0x360] ;  /* 0x00006c00ff0577ac */ /* 0x000e220008000800 */
[----:B-1----:R-:W-:Y:S01]  /*0050*/  ULOP3.LUT UR4, UR7, 0x1, URZ, 0xc0, !UPT ;  /* 0x0000000107047892 */ /* 0x002fe2000f8ec0ff */
[----:B0-----:R-:W-:-:S05]  /*0060*/  IMAD R0, R3, UR5, R0 ;  /* 0x0000000503007c24 */ /* 0x001fca000f8e0200 */
[----:B------:R-:W-:-:S04]  /*0070*/  LEA R5, R0, UR4, 0x1 ;  /* 0x0000000400057c11 */ /* 0x000fc8000f8e08ff */
[----:B------:R-:W-:-:S04]  /*0080*/  IADD3 R0, PT, PT, R5, 0x1, RZ ;  /* 0x0000000105007810 */ /* 0x000fc80007ffe0ff */
[----:B------:R-:W-:-:S13]  /*0090*/  ISETP.GE.AND P0, PT, R0, UR6, PT ;  /* 0x0000000600007c0c */ /* 0x000fda000bf06270 */
[----:B------:R-:W-:Y:S05]  /*00a0*/  @P0 EXIT ;  /* 0x000000000000094d */ /* 0x000fea0003800000 */
[----:B------:R-:W0:Y:S01]  /*00b0*/  LDC.64 R2, c[0x0][0x380] ;  /* 0x0000e000ff027b82 */ /* 0x000e220000000a00 */
[----:B------:R-:W1:Y:S01]  /*00c0*/  LDCU.64 UR4, c[0x0][0x358] ;  /* 0x00006b00ff0477ac */ /* 0x000e620008000a00 */
[----:B0-----:R-:W-:-:S05]  /*00d0*/  IMAD.WIDE R2, R5, 0x4, R2 ;  /* 0x0000000405027825 */ /* 0x001fca00078e0202 */
[----:B-1----:R-:W2:Y:S04]  /*00e0*/  LDG.E R5, desc[UR4][R2.64] ;  /* 0x0000000402057981 */ /* 0x002ea8000c1e1900 */
[----:B------:R-:W2:Y:S02]  /*00f0*/  LDG.E R0, desc[UR4][R2.64+0x4] ;  /* 0x0000040402007981 */ /* 0x000ea4000c1e1900 */
[----:B--2---:R-:W-:-:S13]  /*0100*/  ISETP.GT.AND P0, PT, R5, R0, PT ;  /* 0x000000000500720c */ /* 0x004fda0003f04270 */
[----:B------:R-:W-:Y:S05]  /*0110*/  @!P0 EXIT ;  /* 0x000000000000894d */ /* 0x000fea0003800000 */
[----:B------:R-:W-:Y:S04]  /*0120*/  STG.E desc[UR4][R2.64], R0 ;  /* 0x0000000002007986 */ /* 0x000fe8000c101904 */
[----:B------:R-:W-:Y:S01]  /*0130*/  STG.E desc[UR4][R2.64+0x4], R5 ;  /* 0x0000040502007986 */ /* 0x000fe2000c101904 */
[----:B------:R-:W-:Y:S05]  /*0140*/  EXIT ;  /* 0x000000000000794d */ /* 0x000fea0003800000 */
.L_x_0:
[----:B------:R-:W-:-:S00]  /*0150*/  BRA `(.L_x_0) ;  /* 0xfffffffc00fc7947 */ /* 0x000fc0000383ffff */
[----:B------:R-:W-:-:S00]  /*0160*/  NOP ;  /* 0x0000000000007918 */ /* 0x000fc00000000000 */
        /* <DEDUP_REMOVED lines=9> */
.L_x_1:


//--------------------- .nv.shared.reserved.0     --------------------------
	.section	.nv.shared.reserved.0,"aw",@nobits
	.weak		__nv_reservedSMEM_offset_0_alias
	.size		__nv_reservedSMEM_offset_0_alias, 0, 64
	.other		__nv_reservedSMEM_offset_0_alias,@"STO_CUDA_RESERVED_SHARED STV_DEFAULT"
__nv_reservedSMEM_offset_0_alias:
	.zero		0
	.zero		64


//--------------------- .nv.constant0._Z11oddEvenSortPiii --------------------------
	.section	.nv.constant0._Z11oddEvenSortPiii,"a",@progbits
	.sectionflags	@""
	.align	4
.nv.constant0._Z11oddEvenSortPiii:
	.zero		912


//--------------------- SYMBOLS --------------------------

	.type		.nv.reservedSmem.offset0,@object
	.size		.nv.reservedSmem.offset0,0x4
